//
// Generated by NVIDIA NVVM Compiler
//
// Compiler Build ID: CL-36424714
// Cuda compilation tools, release 13.0, V13.0.88
// Based on NVVM 20.0.0
//

.version 9.0
.target sm_100
.address_size 64

	// .globl	_Z25updateSurfelClassesKerneliPfPKfS1_S1_f

.visible .entry _Z25updateSurfelClassesKerneliPfPKfS1_S1_f(
	.param .u32 _Z25updateSurfelClassesKerneliPfPKfS1_S1_f_param_0,
	.param .u64 .ptr .align 1 _Z25updateSurfelClassesKerneliPfPKfS1_S1_f_param_1,
	.param .u64 .ptr .align 1 _Z25updateSurfelClassesKerneliPfPKfS1_S1_f_param_2,
	.param .u64 .ptr .align 1 _Z25updateSurfelClassesKerneliPfPKfS1_S1_f_param_3,
	.param .u64 .ptr .align 1 _Z25updateSurfelClassesKerneliPfPKfS1_S1_f_param_4,
	.param .f32 _Z25updateSurfelClassesKerneliPfPKfS1_S1_f_param_5
)
{
	.reg .pred 	%p<5>;
	.reg .b32 	%r<10>;
	.reg .b32 	%f<6>;
	.reg .b64 	%rd<18>;

	ld.param.u32 	%r3, [_Z25updateSurfelClassesKerneliPfPKfS1_S1_f_param_0];
	ld.param.u64 	%rd5, [_Z25updateSurfelClassesKerneliPfPKfS1_S1_f_param_1];
	ld.param.u64 	%rd2, [_Z25updateSurfelClassesKerneliPfPKfS1_S1_f_param_2];
	ld.param.u64 	%rd3, [_Z25updateSurfelClassesKerneliPfPKfS1_S1_f_param_3];
	ld.param.u64 	%rd4, [_Z25updateSurfelClassesKerneliPfPKfS1_S1_f_param_4];
	ld.param.f32 	%f1, [_Z25updateSurfelClassesKerneliPfPKfS1_S1_f_param_5];
	cvta.to.global.u64 	%rd1, %rd5;
	mov.u32 	%r4, %ctaid.x;
	mov.u32 	%r5, %ntid.x;
	mov.u32 	%r6, %tid.x;
	mad.lo.s32 	%r1, %r4, %r5, %r6;
	setp.ge.s32 	%p1, %r1, %r3;
	@%p1 bra 	$L__BB0_4;
	cvta.to.global.u64 	%rd6, %rd2;
	cvta.to.global.u64 	%rd7, %rd3;
	mul.wide.s32 	%rd8, %r1, 4;
	add.s64 	%rd9, %rd6, %rd8;
	ld.global.f32 	%f2, [%rd9];
	cvt.rzi.s32.f32 	%r2, %f2;
	add.s64 	%rd10, %rd7, %rd8;
	ld.global.f32 	%f3, [%rd10];
	setp.lt.s32 	%p2, %r2, 0;
	setp.leu.f32 	%p3, %f3, %f1;
	or.pred  	%p4, %p2, %p3;
	@%p4 bra 	$L__BB0_3;
	cvta.to.global.u64 	%rd13, %rd4;
	mul.wide.u32 	%rd14, %r2, 4;
	add.s64 	%rd15, %rd13, %rd14;
	ld.global.f32 	%f5, [%rd15];
	mul.lo.s32 	%r9, %r1, 12;
	mul.wide.s32 	%rd16, %r9, 4;
	add.s64 	%rd17, %rd1, %rd16;
	st.global.f32 	[%rd17+20], %f5;
	bra.uni 	$L__BB0_4;
$L__BB0_3:
	mul.lo.s32 	%r7, %r1, 12;
	mul.wide.s32 	%rd11, %r7, 4;
	add.s64 	%rd12, %rd1, %rd11;
	mov.b32 	%r8, -1082130432;
	st.global.u32 	[%rd12+20], %r8;
$L__BB0_4:
	ret;

}


// ===== COMPILED SASS (sm_100) =====

	.target	sm_100

	.elftype	@"ET_EXEC"


//--------------------- .note.nv.tkinfo           --------------------------
	.section	.note.nv.tkinfo,"",@"SHT_NOTE"
	.sectionflags	@"SHF_NOTE_NV_TKINFO"
	.tkinfo
        /*0018*/ 	.word	0x00000002
        /*0030*/ 	.string	""
        /*0030*/ 	.string	"ptxas"
        /*0030*/ 	.string	"Cuda compilation tools, release 13.0, V13.0.88"
        /*0030*/ 	.string	"Build cuda_13.0.r13.0/compiler.36424714_0"
        /*0030*/ 	.string	"-arch sm_100 -m 64 "



//--------------------- .note.nv.cuinfo           --------------------------
	.section	.note.nv.cuinfo,"",@"SHT_NOTE"
	.sectionflags	@"SHF_NOTE_NV_CUINFO"
        /*0018*/ 	.short	0x0002
        /*001a*/ 	.short	0x0064
        /*001c*/ 	.short	0x0082
	.zero		2


//--------------------- .nv.info                  --------------------------
	.section	.nv.info,"",@"SHT_CUDA_INFO"
	.align	4


	//----- nvinfo : EIATTR_REGCOUNT
	.align		4
        /*0000*/ 	.byte	0x04, 0x2f
        /*0002*/ 	.short	(.L_1 - .L_0)
	.align		4
.L_0:
        /*0004*/ 	.word	index@(_Z25updateSurfelClassesKerneliPfPKfS1_S1_f)
        /*0008*/ 	.word	0x0000000c


	//----- nvinfo : EIATTR_FRAME_SIZE
	.align		4
.L_1:
        /*000c*/ 	.byte	0x04, 0x11
        /*000e*/ 	.short	(.L_3 - .L_2)
	.align		4
.L_2:
        /*0010*/ 	.word	index@(_Z25updateSurfelClassesKerneliPfPKfS1_S1_f)
        /*0014*/ 	.word	0x00000000


	//----- nvinfo : EIATTR_MIN_STACK_SIZE
	.align		4
.L_3:
        /*0018*/ 	.byte	0x04, 0x12
        /*001a*/ 	.short	(.L_5 - .L_4)
	.align		4
.L_4:
        /*001c*/ 	.word	index@(_Z25updateSurfelClassesKerneliPfPKfS1_S1_f)
        /*0020*/ 	.word	0x00000000
.L_5:


//--------------------- .nv.compat                --------------------------
	.section	.nv.compat,"",@"SHT_CUDA_COMPAT_INFO"
	.align	4
        /*0000*/ 	.byte	0x02, 0x09, 0x00, 0x00, 0x02, 0x02, 0x01, 0x00, 0x02, 0x05, 0x05, 0x00, 0x03, 0x07, 0x01, 0x01
        /*0010*/ 	.byte	0x02, 0x03, 0x00, 0x00, 0x02, 0x06, 0x01, 0x00, 0x04, 0x0b, 0x08, 0x00, 0x09, 0x00, 0x00, 0x00
        /*0020*/ 	.byte	0x00, 0x00, 0x00, 0x00


//--------------------- .nv.info._Z25updateSurfelClassesKerneliPfPKfS1_S1_f --------------------------
	.section	.nv.info._Z25updateSurfelClassesKerneliPfPKfS1_S1_f,"",@"SHT_CUDA_INFO"
	.sectionflags	@""
	.align	4


	//----- nvinfo : EIATTR_CUDA_API_VERSION
	.align		4
        /*0000*/ 	.byte	0x04, 0x37
        /*0002*/ 	.short	(.L_7 - .L_6)
.L_6:
        /*0004*/ 	.word	0x00000082


	//----- nvinfo : EIATTR_KPARAM_INFO
	.align		4
.L_7:
        /*0008*/ 	.byte	0x04, 0x17
        /*000a*/ 	.short	(.L_9 - .L_8)
.L_8:
        /*000c*/ 	.word	0x00000000
        /*0010*/ 	.short	0x0005
        /*0012*/ 	.short	0x0028
        /*0014*/ 	.byte	0x00, 0xf0, 0x11, 0x00


	//----- nvinfo : EIATTR_KPARAM_INFO
	.align		4
.L_9:
        /*0018*/ 	.byte	0x04, 0x17
        /*001a*/ 	.short	(.L_11 - .L_10)
.L_10:
        /*001c*/ 	.word	0x00000000
        /*0020*/ 	.short	0x0004
        /*0022*/ 	.short	0x0020
        /*0024*/ 	.byte	0x00, 0xf5, 0x21, 0x00


	//----- nvinfo : EIATTR_KPARAM_INFO
	.align		4
.L_11:
        /*0028*/ 	.byte	0x04, 0x17
        /*002a*/ 	.short	(.L_13 - .L_12)
.L_12:
        /*002c*/ 	.word	0x00000000
        /*0030*/ 	.short	0x0003
        /*0032*/ 	.short	0x0018
        /*0034*/ 	.byte	0x00, 0xf5, 0x21, 0x00


	//----- nvinfo : EIATTR_KPARAM_INFO
	.align		4
.L_13:
        /*0038*/ 	.byte	0x04, 0x17
        /*003a*/ 	.short	(.L_15 - .L_14)
.L_14:
        /*003c*/ 	.word	0x00000000
        /*0040*/ 	.short	0x0002
        /*0042*/ 	.short	0x0010
        /*0044*/ 	.byte	0x00, 0xf5, 0x21, 0x00


	//----- nvinfo : EIATTR_KPARAM_INFO
	.align		4
.L_15:
        /*0048*/ 	.byte	0x04, 0x17
        /*004a*/ 	.short	(.L_17 - .L_16)
.L_16:
        /*004c*/ 	.word	0x00000000
        /*0050*/ 	.short	0x0001
        /*0052*/ 	.short	0x0008
        /*0054*/ 	.byte	0x00, 0xf5, 0x21, 0x00


	//----- nvinfo : EIATTR_KPARAM_INFO
	.align		4
.L_17:
        /*0058*/ 	.byte	0x04, 0x17
        /*005a*/ 	.short	(.L_19 - .L_18)
.L_18:
        /*005c*/ 	.word	0x00000000
        /*0060*/ 	.short	0x0000
        /*0062*/ 	.short	0x0000
        /*0064*/ 	.byte	0x00, 0xf0, 0x11, 0x00


	//----- nvinfo : EIATTR_SPARSE_MMA_MASK
	.align		4
.L_19:
        /*0068*/ 	.byte	0x03, 0x50
        /*006a*/ 	.short	0x0000


	//----- nvinfo : EIATTR_MAXREG_COUNT
	.align		4
        /*006c*/ 	.byte	0x03, 0x1b
        /*006e*/ 	.short	0x00ff


	//----- nvinfo : EIATTR_MERCURY_ISA_VERSION
	.align		4
        /*0070*/ 	.byte	0x03, 0x5f
        /*0072*/ 	.short	0x0101


	//----- nvinfo : EIATTR_VRC_CTA_INIT_COUNT
	.align		4
        /*0074*/ 	.byte	0x02, 0x4a
	.zero		1
	.zero		1


	//----- nvinfo : EIATTR_EXIT_INSTR_OFFSETS
	.align		4
        /*0078*/ 	.byte	0x04, 0x1c
        /*007a*/ 	.short	(.L_21 - .L_20)


	//   ....[0]....
.L_20:
        /*007c*/ 	.word	0x00000070


	//   ....[1]....
        /*0080*/ 	.word	0x000001b0


	//   ....[2]....
        /*0084*/ 	.word	0x00000210


	//----- nvinfo : EIATTR_CRS_STACK_SIZE
	.align		4
.L_21:
        /*0088*/ 	.byte	0x04, 0x1e
        /*008a*/ 	.short	(.L_23 - .L_22)
.L_22:
        /*008c*/ 	.word	0x00000000


	//----- nvinfo : EIATTR_CBANK_PARAM_SIZE
	.align		4
.L_23:
        /*0090*/ 	.byte	0x03, 0x19
        /*0092*/ 	.short	0x002c


	//----- nvinfo : EIATTR_PARAM_CBANK
	.align		4
        /*0094*/ 	.byte	0x04, 0x0a
        /*0096*/ 	.short	(.L_25 - .L_24)
	.align		4
.L_24:
        /*0098*/ 	.word	index@(.nv.constant0._Z25updateSurfelClassesKerneliPfPKfS1_S1_f)
        /*009c*/ 	.short	0x0380
        /*009e*/ 	.short	0x002c


	//----- nvinfo : EIATTR_SW_WAR
	.align		4
.L_25:
        /*00a0*/ 	.byte	0x04, 0x36
        /*00a2*/ 	.short	(.L_27 - .L_26)
.L_26:
        /*00a4*/ 	.word	0x00000008
.L_27:


//--------------------- .nv.callgraph             --------------------------
	.section	.nv.callgraph,"",@"SHT_CUDA_CALLGRAPH"
	.align	4
	.sectionentsize	8
	.align		4
        /*0000*/ 	.word	0x00000000
	.align		4
        /*0004*/ 	.word	0xffffffff
	.align		4
        /*0008*/ 	.word	0x00000000
	.align		4
        /*000c*/ 	.word	0xfffffffe
	.align		4
        /*0010*/ 	.word	0x00000000
	.align		4
        /*0014*/ 	.word	0xfffffffd
	.align		4
        /*0018*/ 	.word	0x00000000
	.align		4
        /*001c*/ 	.word	0xfffffffc


//--------------------- .text._Z25updateSurfelClassesKerneliPfPKfS1_S1_f --------------------------
	.section	.text._Z25updateSurfelClassesKerneliPfPKfS1_S1_f,"ax",@progbits
	.align	128
        .global         _Z25updateSurfelClassesKerneliPfPKfS1_S1_f
        .type           _Z25updateSurfelClassesKerneliPfPKfS1_S1_f,@function
        .size           _Z25updateSurfelClassesKerneliPfPKfS1_S1_f,(.L_x_2 - _Z25updateSurfelClassesKerneliPfPKfS1_S1_f)
        .other          _Z25updateSurfelClassesKerneliPfPKfS1_S1_f,@"STO_CUDA_ENTRY STV_DEFAULT"
_Z25updateSurfelClassesKerneliPfPKfS1_S1_f:
.text._Z25updateSurfelClassesKerneliPfPKfS1_S1_f:
[----:B------:R-:W-:Y:S01]  /*0000*/  LDC R1, c[0x0][0x37c] ;  /* 0x0000df00ff017b82 */ /* 0x000fe20000000800 */
[----:B------:R-:W0:Y:S07]  /*0010*/  S2R R0, SR_TID.X ;  /* 0x0000000000007919 */ /* 0x000e2e0000002100 */
[----:B------:R-:W0:Y:S01]  /*0020*/  S2UR UR4, SR_CTAID.X ;  /* 0x00000000000479c3 */ /* 0x000e220000002500 */
[----:B------:R-:W1:Y:S07]  /*0030*/  LDCU UR5, c[0x0][0x380] ;  /* 0x00007000ff0577ac */ /* 0x000e6e0008000800 */
[----:B------:R-:W0:Y:S02]  /*0040*/  LDC R7, c[0x0][0x360] ;  /* 0x0000d800ff077b82 */ /* 0x000e240000000800 */
[----:B0-----:R-:W-:-:S05]  /*0050*/  IMAD R7, R7, UR4, R0 ;  /* 0x0000000407077c24 */ /* 0x001fca000f8e0200 */
[----:B-1----:R-:W-:-:S13]  /*0060*/  ISETP.GE.AND P0, PT, R7, UR5, PT ;  /* 0x0000000507007c0c */ /* 0x002fda000bf06270 */
[----:B------:R-:W-:Y:S05]  /*0070*/  @P0 EXIT ;  /* 0x000000000000094d */ /* 0x000fea0003800000 */
[----:B------:R-:W0:Y:S01]  /*0080*/  LDC.64 R2, c[0x0][0x390] ;  /* 0x0000e400ff027b82 */ /* 0x000e220000000a00 */
[----:B------:R-:W1:Y:S01]  /*0090*/  LDCU.64 UR4, c[0x0][0x358] ;  /* 0x00006b00ff0477ac */ /* 0x000e620008000a00 */
[----:B------:R-:W2:Y:S06]  /*00a0*/  LDCU UR6, c[0x0][0x3a8] ;  /* 0x00007500ff0677ac */ /* 0x000eac0008000800 */
[----:B------:R-:W3:Y:S01]  /*00b0*/  LDC.64 R4, c[0x0][0x398] ;  /* 0x0000e600ff047b82 */ /* 0x000ee20000000a00 */
[----:B0-----:R-:W-:-:S06]  /*00c0*/  IMAD.WIDE R2, R7, 0x4, R2 ;  /* 0x0000000407027825 */ /* 0x001fcc00078e0202 */
[----:B-1----:R-:W4:Y:S01]  /*00d0*/  LDG.E R2, desc[UR4][R2.64] ;  /* 0x0000000402027981 */ /* 0x002f22000c1e1900 */
[----:B---3--:R-:W-:-:S06]  /*00e0*/  IMAD.WIDE R4, R7, 0x4, R4 ;  /* 0x0000000407047825 */ /* 0x008fcc00078e0204 */
[----:B------:R-:W2:Y:S01]  /*00f0*/  LDG.E R4, desc[UR4][R4.64] ;  /* 0x0000000404047981 */ /* 0x000ea2000c1e1900 */
[----:B----4-:R-:W0:Y:S01]  /*0100*/  F2I.TRUNC.NTZ R9, R2 ;  /* 0x0000000200097305 */ /* 0x010e22000020f100 */
[----:B--2---:R-:W-:-:S04]  /*0110*/  FSETP.GT.AND P0, PT, R4, UR6, PT ;  /* 0x0000000604007c0b */ /* 0x004fc8000bf04000 */
[----:B0-----:R-:W-:-:S13]  /*0120*/  ISETP.LT.OR P0, PT, R9, RZ, !P0 ;  /* 0x000000ff0900720c */ /* 0x001fda0004701670 */
[----:B------:R-:W-:Y:S05]  /*0130*/  @P0 BRA `(.L_x_0) ;  /* 0x0000000000200947 */ /* 0x000fea0003800000 */
[----:B------:R-:W0:Y:S08]  /*0140*/  LDC.64 R2, c[0x0][0x3a0] ;  /* 0x0000e800ff027b82 */ /* 0x000e300000000a00 */
[----:B------:R-:W1:Y:S01]  /*0150*/  LDC.64 R4, c[0x0][0x388] ;  /* 0x0000e200ff047b82 */ /* 0x000e620000000a00 */
[----:B0-----:R-:W-:-:S06]  /*0160*/  IMAD.WIDE.U32 R2, R9, 0x4, R2 ;  /* 0x0000000409027825 */ /* 0x001fcc00078e0002 */
[----:B------:R-:W2:Y:S01]  /*0170*/  LDG.E R3, desc[UR4][R2.64] ;  /* 0x0000000402037981 */ /* 0x000ea2000c1e1900 */
[----:B------:R-:W-:-:S04]  /*0180*/  IMAD R7, R7, 0xc, RZ ;  /* 0x0000000c07077824 */ /* 0x000fc800078e02ff */
[----:B-1----:R-:W-:-:S05]  /*0190*/  IMAD.WIDE R4, R7, 0x4, R4 ;  /* 0x0000000407047825 */ /* 0x002fca00078e0204 */
[----:B--2---:R-:W-:Y:S01]  /*01a0*/  STG.E desc[UR4][R4.64+0x14], R3 ;  /* 0x0000140304007986 */ /* 0x004fe2000c101904 */
[----:B------:R-:W-:Y:S05]  /*01b0*/  EXIT ;  /* 0x000000000000794d */ /* 0x000fea0003800000 */
.L_x_0:
[----:B------:R-:W0:Y:S01]  /*01c0*/  LDC.64 R2, c[0x0][0x388] ;  /* 0x0000e200ff027b82 */ /* 0x000e220000000a00 */
[----:B------:R-:W-:Y:S02]  /*01d0*/  IMAD R7, R7, 0xc, RZ ;  /* 0x0000000c07077824 */ /* 0x000fe400078e02ff */
[----:B------:R-:W-:Y:S02]  /*01e0*/  HFMA2 R5, -RZ, RZ, -1.875, 0 ;  /* 0xbf800000ff057431 */ /* 0x000fe400000001ff */
[----:B0-----:R-:W-:-:S05]  /*01f0*/  IMAD.WIDE R2, R7, 0x4, R2 ;  /* 0x0000000407027825 */ /* 0x001fca00078e0202 */
[----:B------:R-:W-:Y:S01]  /*0200*/  STG.E desc[UR4][R2.64+0x14], R5 ;  /* 0x0000140502007986 */ /* 0x000fe2000c101904 */
[----:B------:R-:W-:Y:S05]  /*0210*/  EXIT ;  /* 0x000000000000794d */ /* 0x000fea0003800000 */
.L_x_1:
[----:B------:R-:W-:-:S00]  /*0220*/  BRA `(.L_x_1) ;  /* 0xfffffffc00fc7947 */ /* 0x000fc0000383ffff */
[----:B------:R-:W-:-:S00]  /*0230*/  NOP ;  /* 0x0000000000007918 */ /* 0x000fc00000000000 */
        /* <DEDUP_REMOVED lines=12> */
.L_x_2:


//--------------------- .nv.shared.reserved.0     --------------------------
	.section	.nv.shared.reserved.0,"aw",@nobits
	.weak		__nv_reservedSMEM_offset_0_alias
	.size		__nv_reservedSMEM_offset_0_alias, 0, 64
	.other		__nv_reservedSMEM_offset_0_alias,@"STO_CUDA_RESERVED_SHARED STV_DEFAULT"
__nv_reservedSMEM_offset_0_alias:
	.zero		0
	.zero		64


//--------------------- .nv.constant0._Z25updateSurfelClassesKerneliPfPKfS1_S1_f --------------------------
	.section	.nv.constant0._Z25updateSurfelClassesKerneliPfPKfS1_S1_f,"a",@progbits
	.sectionflags	@""
	.align	4
.nv.constant0._Z25updateSurfelClassesKerneliPfPKfS1_S1_f:
	.zero		940


//--------------------- SYMBOLS --------------------------

	.type		.nv.reservedSmem.offset0,@object
	.size		.nv.reservedSmem.offset0,0x4
